	.headerflags	@"EF_CUDA_TEXMODE_UNIFIED EF_CUDA_64BIT_ADDRESS EF_CUDA_ACCELERATORS EF_CUDA_SM90 EF_CUDA_VIRTUAL_SM(EF_CUDA_SM90)"
	.elftype	@"ET_EXEC"


//--------------------- .nv.info                  --------------------------
	.section	.nv.info,"",@"SHT_CUDA_INFO"
	.align	4


	//----- nvinfo : EIATTR_REGCOUNT
	.align		4
        /*0000*/ 	.byte	0x04, 0x2f
        /*0002*/ 	.short	(.L_3 - .L_2)
	.align		4
.L_2:
        /*0004*/ 	.word	index@(triton_poi_fused__native_batch_norm_legit_no_training_add_relu_19)
        /*0008*/ 	.word	0x00000020


	//----- nvinfo : EIATTR_MIN_STACK_SIZE
	.align		4
.L_3:
        /*000c*/ 	.byte	0x04, 0x12
        /*000e*/ 	.short	(.L_5 - .L_4)
	.align		4
.L_4:
        /*0010*/ 	.word	index@(triton_poi_fused__native_batch_norm_legit_no_training_add_relu_19)
        /*0014*/ 	.word	0x00000000


	//----- nvinfo : EIATTR_FRAME_SIZE
	.align		4
.L_5:
        /*0018*/ 	.byte	0x04, 0x11
        /*001a*/ 	.short	(.L_7 - .L_6)
	.align		4
.L_6:
        /*001c*/ 	.word	index@(triton_poi_fused__native_batch_norm_legit_no_training_add_relu_19)
        /*0020*/ 	.word	0x00000000


	//----- nvinfo : EIATTR_MIN_STACK_SIZE
	.align		4
.L_7:
        /*0024*/ 	.byte	0x04, 0x12
        /*0026*/ 	.short	(.L_9 - .L_8)
	.align		4
.L_8:
        /*0028*/ 	.word	index@(triton_poi_fused__native_batch_norm_legit_no_training_add_relu_19)
        /*002c*/ 	.word	0x00000000
.L_9:


//--------------------- .nv.info.triton_poi_fused__native_batch_norm_legit_no_training_add_relu_19 --------------------------
	.section	.nv.info.triton_poi_fused__native_batch_norm_legit_no_training_add_relu_19,"",@"SHT_CUDA_INFO"
	.sectionflags	@""
	.align	4


	//----- nvinfo : EIATTR_CUDA_API_VERSION
	.align		4
        /*0000*/ 	.byte	0x04, 0x37
        /*0002*/ 	.short	(.L_11 - .L_10)
.L_10:
        /*0004*/ 	.word	0x0000007c


	//----- nvinfo : EIATTR_KPARAM_INFO
	.align		4
.L_11:
        /*0008*/ 	.byte	0x04, 0x17
        /*000a*/ 	.short	(.L_13 - .L_12)
.L_12:
        /*000c*/ 	.word	0x00000000
        /*0010*/ 	.short	0x0008
        /*0012*/ 	.short	0x003c
        /*0014*/ 	.byte	0x00, 0xf0, 0x11, 0x00


	//----- nvinfo : EIATTR_KPARAM_INFO
	.align		4
.L_13:
        /*0018*/ 	.byte	0x04, 0x17
        /*001a*/ 	.short	(.L_15 - .L_14)
.L_14:
        /*001c*/ 	.word	0x00000000
        /*0020*/ 	.short	0x0007
        /*0022*/ 	.short	0x0038
        /*0024*/ 	.byte	0x00, 0xf0, 0x11, 0x00


	//----- nvinfo : EIATTR_KPARAM_INFO
	.align		4
.L_15:
        /*0028*/ 	.byte	0x04, 0x17
        /*002a*/ 	.short	(.L_17 - .L_16)
.L_16:
        /*002c*/ 	.word	0x00000000
        /*0030*/ 	.short	0x0006
        /*0032*/ 	.short	0x0030
        /*0034*/ 	.byte	0x00, 0xf4, 0x21, 0x00


	//----- nvinfo : EIATTR_KPARAM_INFO
	.align		4
.L_17:
        /*0038*/ 	.byte	0x04, 0x17
        /*003a*/ 	.short	(.L_19 - .L_18)
.L_18:
        /*003c*/ 	.word	0x00000000
        /*0040*/ 	.short	0x0005
        /*0042*/ 	.short	0x0028
        /*0044*/ 	.byte	0x00, 0xf4, 0x21, 0x00


	//----- nvinfo : EIATTR_KPARAM_INFO
	.align		4
.L_19:
        /*0048*/ 	.byte	0x04, 0x17
        /*004a*/ 	.short	(.L_21 - .L_20)
.L_20:
        /*004c*/ 	.word	0x00000000
        /*0050*/ 	.short	0x0004
        /*0052*/ 	.short	0x0020
        /*0054*/ 	.byte	0x00, 0xf4, 0x21, 0x00


	//----- nvinfo : EIATTR_KPARAM_INFO
	.align		4
.L_21:
        /*0058*/ 	.byte	0x04, 0x17
        /*005a*/ 	.short	(.L_23 - .L_22)
.L_22:
        /*005c*/ 	.word	0x00000000
        /*0060*/ 	.short	0x0003
        /*0062*/ 	.short	0x0018
        /*0064*/ 	.byte	0x00, 0xf4, 0x21, 0x00


	//----- nvinfo : EIATTR_KPARAM_INFO
	.align		4
.L_23:
        /*0068*/ 	.byte	0x04, 0x17
        /*006a*/ 	.short	(.L_25 - .L_24)
.L_24:
        /*006c*/ 	.word	0x00000000
        /*0070*/ 	.short	0x0002
        /*0072*/ 	.short	0x0010
        /*0074*/ 	.byte	0x00, 0xf4, 0x21, 0x00


	//----- nvinfo : EIATTR_KPARAM_INFO
	.align		4
.L_25:
        /*0078*/ 	.byte	0x04, 0x17
        /*007a*/ 	.short	(.L_27 - .L_26)
.L_26:
        /*007c*/ 	.word	0x00000000
        /*0080*/ 	.short	0x0001
        /*0082*/ 	.short	0x0008
        /*0084*/ 	.byte	0x00, 0xf4, 0x21, 0x00


	//----- nvinfo : EIATTR_KPARAM_INFO
	.align		4
.L_27:
        /*0088*/ 	.byte	0x04, 0x17
        /*008a*/ 	.short	(.L_29 - .L_28)
.L_28:
        /*008c*/ 	.word	0x00000000
        /*0090*/ 	.short	0x0000
        /*0092*/ 	.short	0x0000
        /*0094*/ 	.byte	0x00, 0xf4, 0x21, 0x00


	//----- nvinfo : EIATTR_SPARSE_MMA_MASK
	.align		4
.L_29:
        /*0098*/ 	.byte	0x03, 0x50
        /*009a*/ 	.short	0x0000


	//----- nvinfo : EIATTR_MAXREG_COUNT
	.align		4
        /*009c*/ 	.byte	0x03, 0x1b
        /*009e*/ 	.short	0x00ff


	//----- nvinfo : EIATTR_EXIT_INSTR_OFFSETS
	.align		4
        /*00a0*/ 	.byte	0x04, 0x1c
        /*00a2*/ 	.short	(.L_31 - .L_30)


	//   ....[0]....
.L_30:
        /*00a4*/ 	.word	0x00000bc0


	//   ....[1]....
        /*00a8*/ 	.word	0x00000c10


	//----- nvinfo : EIATTR_REQNTID
	.align		4
.L_31:
        /*00ac*/ 	.byte	0x04, 0x10
        /*00ae*/ 	.short	(.L_33 - .L_32)
.L_32:
        /*00b0*/ 	.word	0x00000080
        /*00b4*/ 	.word	0x00000001
        /*00b8*/ 	.word	0x00000001


	//----- nvinfo : EIATTR_CBANK_PARAM_SIZE
	.align		4
.L_33:
        /*00bc*/ 	.byte	0x03, 0x19
        /*00be*/ 	.short	0x0040


	//----- nvinfo : EIATTR_PARAM_CBANK
	.align		4
        /*00c0*/ 	.byte	0x04, 0x0a
        /*00c2*/ 	.short	(.L_35 - .L_34)
	.align		4
.L_34:
        /*00c4*/ 	.word	index@(.nv.constant0.triton_poi_fused__native_batch_norm_legit_no_training_add_relu_19)
        /*00c8*/ 	.short	0x0210
        /*00ca*/ 	.short	0x0040


	//----- nvinfo : EIATTR_SW_WAR
	.align		4
.L_35:
        /*00cc*/ 	.byte	0x04, 0x36
        /*00ce*/ 	.short	(.L_37 - .L_36)
.L_36:
        /*00d0*/ 	.word	0x00000008
.L_37:


//--------------------- .nv.callgraph             --------------------------
	.section	.nv.callgraph,"",@"SHT_CUDA_CALLGRAPH"
	.align	4
	.sectionentsize	8
	.align		4
        /*0000*/ 	.word	0x00000000
	.align		4
        /*0004*/ 	.word	0xffffffff
	.align		4
        /*0008*/ 	.word	0x00000000
	.align		4
        /*000c*/ 	.word	0xfffffffe
	.align		4
        /*0010*/ 	.word	0x00000000
	.align		4
        /*0014*/ 	.word	0xfffffffd
	.align		4
        /*0018*/ 	.word	0x00000000
	.align		4
        /*001c*/ 	.word	0xfffffffc


//--------------------- .nv.constant4             --------------------------
	.section	.nv.constant4,"a",@progbits
	.align	8
	.align		8
.nv.constant4:
        /*0000*/ 	.dword	_$_str
	.align		8
        /*0008*/ 	.dword	_$_str_$_2


//--------------------- .text.triton_poi_fused__native_batch_norm_legit_no_training_add_relu_19 --------------------------
	.section	.text.triton_poi_fused__native_batch_norm_legit_no_training_add_relu_19,"ax",@progbits
	.sectionflags	@"SHF_BARRIERS=1"
	.align	128
        .global         triton_poi_fused__native_batch_norm_legit_no_training_add_relu_19
        .type           triton_poi_fused__native_batch_norm_legit_no_training_add_relu_19,@function
        .size           triton_poi_fused__native_batch_norm_legit_no_training_add_relu_19,(.L_x_1 - triton_poi_fused__native_batch_norm_legit_no_training_add_relu_19)
        .other          triton_poi_fused__native_batch_norm_legit_no_training_add_relu_19,@"STO_CUDA_ENTRY STV_DEFAULT"
triton_poi_fused__native_batch_norm_legit_no_training_add_relu_19:
.text.triton_poi_fused__native_batch_norm_legit_no_training_add_relu_19:
[----:B------:R-:W0:Y:S01]  /*0000*/  LDC R1, c[0x0][0x28] ;  /* 0x00000a00ff017b82 */ /* 0x000e220000000800 */
[----:B------:R-:W1:Y:S07]  /*0010*/  S2R R3, SR_CTAID.X ;  /* 0x0000000000037919 */ /* 0x000e6e0000002500 */
[----:B------:R-:W2:Y:S01]  /*0020*/  LDC.64 R14, c[0x0][0x220] ;  /* 0x00008800ff0e7b82 */ /* 0x000ea20000000a00 */
[----:B------:R-:W-:Y:S02]  /*0030*/  CS2R R4, SRZ ;  /* 0x0000000000047805 */ /* 0x000fe4000001ff00 */
[----:B------:R-:W-:Y:S01]  /*0040*/  CS2R R6, SRZ ;  /* 0x0000000000067805 */ /* 0x000fe2000001ff00 */
[----:B------:R-:W3:Y:S01]  /*0050*/  S2R R0, SR_TID.X ;  /* 0x0000000000007919 */ /* 0x000ee20000002100 */
[----:B------:R-:W-:Y:S01]  /*0060*/  ULDC.64 UR6, c[0x0][0x208] ;  /* 0x0000820000067ab9 */ /* 0x000fe20000000a00 */
[----:B------:R-:W4:Y:S02]  /*0070*/  S2R R2, SR_CTAID.Y ;  /* 0x0000000000027919 */ /* 0x000f240000002600 */
[----:B------:R-:W5:Y:S08]  /*0080*/  LDC.64 R16, c[0x0][0x218] ;  /* 0x00008600ff107b82 */ /* 0x000f700000000a00 */
[----:B------:R-:W4:Y:S01]  /*0090*/  LDC.64 R22, c[0x0][0x210] ;  /* 0x00008400ff167b82 */ /* 0x000f220000000a00 */
[----:B-1----:R-:W-:-:S04]  /*00a0*/  IMAD.SHL.U32 R3, R3, 0x4, RZ ;  /* 0x0000000403037824 */ /* 0x002fc800078e00ff */
[C---:B--2---:R-:W-:Y:S01]  /*00b0*/  IMAD.WIDE R14, R3.reuse, 0x4, R14 ;  /* 0x00000004030e7825 */ /* 0x044fe200078e020e */
[----:B------:R-:W-:-:S13]  /*00c0*/  ISETP.GE.AND P2, PT, R3, 0x200, PT ;  /* 0x000002000300780c */ /* 0x000fda0003f46270 */
[----:B------:R1:W2:Y:S01]  /*00d0*/  @!P2 LDG.E.EL.128 R4, desc[UR6][R14.64] ;  /* 0x000000060e04a981 */ /* 0x0002a2000c2e1d00 */
[----:B---3--:R-:W-:Y:S01]  /*00e0*/  LOP3.LUT R9, R0, 0x7f, RZ, 0xc0, !PT ;  /* 0x0000007f00097812 */ /* 0x008fe200078ec0ff */
[----:B-----5:R-:W-:Y:S01]  /*00f0*/  IMAD.WIDE R26, R3, 0x4, R16 ;  /* 0x00000004031a7825 */ /* 0x020fe200078e0210 */
[----:B------:R-:W-:Y:S02]  /*0100*/  CS2R R12, SRZ ;  /* 0x00000000000c7805 */ /* 0x000fe4000001ff00 */
[----:B------:R-:W-:Y:S02]  /*0110*/  CS2R R10, SRZ ;  /* 0x00000000000a7805 */ /* 0x000fe4000001ff00 */
[----:B----4-:R-:W-:Y:S02]  /*0120*/  PRMT R18, R9, 0x6540, R2 ;  /* 0x0000654009127816 */ /* 0x010fe40000000002 */
[----:B------:R-:W-:Y:S02]  /*0130*/  CS2R R16, SRZ ;  /* 0x0000000000107805 */ /* 0x000fe4000001ff00 */
[----:B------:R-:W-:-:S02]  /*0140*/  CS2R R8, SRZ ;  /* 0x0000000000087805 */ /* 0x000fc4000001ff00 */
[C---:B------:R-:W-:Y:S01]  /*0150*/  ISETP.LT.AND P1, PT, R18.reuse, 0x100, !P2 ;  /* 0x000001001200780c */ /* 0x040fe20005721270 */
[C---:B------:R-:W-:Y:S01]  /*0160*/  IMAD R21, R18.reuse, 0x200, R3 ;  /* 0x0000020012157824 */ /* 0x040fe200078e0203 */
[----:B------:R-:W-:Y:S02]  /*0170*/  LOP3.LUT R18, R18, 0x80, RZ, 0xfc, !PT ;  /* 0x0000008012127812 */ /* 0x000fe400078efcff */
[----:B-1----:R-:W-:Y:S01]  /*0180*/  CS2R R14, SRZ ;  /* 0x00000000000e7805 */ /* 0x002fe2000001ff00 */
[----:B0-----:R-:W-:Y:S01]  /*0190*/  IMAD.WIDE R24, R21, 0x4, R22 ;  /* 0x0000000415187825 */ /* 0x001fe200078e0216 */
[----:B------:R-:W-:-:S03]  /*01a0*/  ISETP.LT.AND P0, PT, R18, 0x100, !P2 ;  /* 0x000001001200780c */ /* 0x000fc60005701270 */
[----:B------:R-:W-:Y:S01]  /*01b0*/  IMAD R20, R18, 0x200, R3 ;  /* 0x0000020012147824 */ /* 0x000fe200078e0203 */
[----:B------:R-:W-:Y:S01]  /*01c0*/  CS2R R18, SRZ ;  /* 0x0000000000127805 */ /* 0x000fe2000001ff00 */
[----:B------:R0:W3:Y:S02]  /*01d0*/  @!P2 LDG.E.EL.128 R12, desc[UR6][R26.64] ;  /* 0x000000061a0ca981 */ /* 0x0000e4000c2e1d00 */
[----:B------:R-:W-:Y:S02]  /*01e0*/  IMAD.WIDE R22, R20, 0x4, R22 ;  /* 0x0000000414167825 */ /* 0x000fe400078e0216 */
[----:B------:R1:W4:Y:S04]  /*01f0*/  @P1 LDG.E.EL.128 R8, desc[UR6][R24.64] ;  /* 0x0000000618081981 */ /* 0x000328000c2e1d00 */
[----:B------:R5:W3:Y:S01]  /*0200*/  @P0 LDG.E.EL.128 R16, desc[UR6][R22.64] ;  /* 0x0000000616100981 */ /* 0x000ae2000c2e1d00 */
[----:B0-----:R-:W0:Y:S02]  /*0210*/  LDC.64 R26, c[0x0][0x228] ;  /* 0x00008a00ff1a7b82 */ /* 0x001e240000000a00 */
[----:B0-----:R-:W-:-:S04]  /*0220*/  IMAD.WIDE R26, R3, 0x4, R26 ;  /* 0x00000004031a7825 */ /* 0x001fc800078e021a */
[----:B--2---:R-:W-:-:S04]  /*0230*/  FADD R28, R5, 9.9999997473787516356e-06 ;  /* 0x3727c5ac051c7421 */ /* 0x004fc80000000000 */
[----:B------:R-:W0:Y:S01]  /*0240*/  MUFU.SQRT R29, R28 ;  /* 0x0000001c001d7308 */ /* 0x000e220000002000 */
[----:B-1----:R-:W-:Y:S01]  /*0250*/  FADD R25, R7, 9.9999997473787516356e-06 ;  /* 0x3727c5ac07197421 */ /* 0x002fe20000000000 */
[----:B------:R-:W-:-:S06]  /*0260*/  FADD R5, R4, 9.9999997473787516356e-06 ;  /* 0x3727c5ac04057421 */ /* 0x000fcc0000000000 */
[----:B------:R-:W1:Y:S01]  /*0270*/  MUFU.SQRT R24, R5 ;  /* 0x0000000500187308 */ /* 0x000e620000002000 */
[----:B0-----:R-:W-:-:S07]  /*0280*/  FSETP.GT.AND P6, PT, R29, 8.50705917302346158658e+37, PT ;  /* 0x7e8000001d00780b */ /* 0x001fce0003fc4000 */
[----:B------:R-:W0:Y:S01]  /*0290*/  MUFU.SQRT R25, R25 ;  /* 0x0000001900197308 */ /* 0x000e220000002000 */
[----:B------:R-:W-:Y:S01]  /*02a0*/  FSETP.GEU.AND P3, PT, R29, 1.175494350822287508e-38, PT ;  /* 0x008000001d00780b */ /* 0x000fe20003f6e000 */
[----:B------:R-:W-:-:S05]  /*02b0*/  IMAD.MOV.U32 R4, RZ, RZ, 0x3e800000 ;  /* 0x3e800000ff047424 */ /* 0x000fca00078e00ff */
[----:B------:R-:W-:Y:S02]  /*02c0*/  FSEL R7, R4, 1, P6 ;  /* 0x3f80000004077808 */ /* 0x000fe40003000000 */
[----:B-1----:R-:W-:Y:S01]  /*02d0*/  FSETP.GT.AND P4, PT, R24, 8.50705917302346158658e+37, PT ;  /* 0x7e8000001800780b */ /* 0x002fe20003f84000 */
[----:B------:R-:W-:Y:S01]  /*02e0*/  @P6 FMUL R29, R29, 0.25 ;  /* 0x3e8000001d1d6820 */ /* 0x000fe20000400000 */
[----:B0-----:R-:W-:-:S03]  /*02f0*/  FSETP.GT.AND P6, PT, R25, 8.50705917302346158658e+37, PT ;  /* 0x7e8000001900780b */ /* 0x001fc60003fc4000 */
[----:B------:R-:W-:Y:S01]  /*0300*/  @!P3 FMUL R29, R29, 16777216 ;  /* 0x4b8000001d1db820 */ /* 0x000fe20000400000 */
[----:B------:R-:W-:Y:S01]  /*0310*/  @!P3 FMUL R7, R7, 16777216 ;  /* 0x4b8000000707b820 */ /* 0x000fe20000400000 */
[C---:B------:R-:W-:Y:S02]  /*0320*/  FSETP.GEU.AND P5, PT, R24.reuse, 1.175494350822287508e-38, PT ;  /* 0x008000001800780b */ /* 0x040fe40003fae000 */
[C---:B------:R-:W-:Y:S01]  /*0330*/  FSETP.GEU.AND P3, PT, R25.reuse, 1.175494350822287508e-38, PT ;  /* 0x008000001900780b */ /* 0x040fe20003f6e000 */
[----:B-----5:R0:W1:Y:S03]  /*0340*/  MUFU.RCP R22, R29 ;  /* 0x0000001d00167308 */ /* 0x0200660000001000 */
[----:B------:R-:W-:Y:S02]  /*0350*/  @P4 FMUL R24, R24, 0.25 ;  /* 0x3e80000018184820 */ /* 0x000fe40000400000 */
[----:B------:R-:W-:Y:S01]  /*0360*/  @P6 FMUL R25, R25, 0.25 ;  /* 0x3e80000019196820 */ /* 0x000fe20000400000 */
[----:B---3--:R-:W-:Y:S01]  /*0370*/  FADD R5, -R15, R19 ;  /* 0x000000130f057221 */ /* 0x008fe20000000100 */
[----:B0-----:R-:W0:Y:S03]  /*0380*/  LDC.64 R28, c[0x0][0x230] ;  /* 0x00008c00ff1c7b82 */ /* 0x001e260000000a00 */
[----:B------:R-:W-:-:S02]  /*0390*/  @!P5 FMUL R24, R24, 16777216 ;  /* 0x4b8000001818d820 */ /* 0x000fc40000400000 */
[----:B------:R-:W-:Y:S01]  /*03a0*/  @!P3 FMUL R25, R25, 16777216 ;  /* 0x4b8000001919b820 */ /* 0x000fe20000400000 */
[----:B----4-:R-:W-:-:S03]  /*03b0*/  FADD R19, -R14, R10 ;  /* 0x0000000a0e137221 */ /* 0x010fc60000000100 */
[----:B------:R-:W2:Y:S01]  /*03c0*/  MUFU.RCP R10, R25 ;  /* 0x00000019000a7308 */ /* 0x000ea20000001000 */
[C---:B------:R-:W-:Y:S01]  /*03d0*/  FADD R9, -R13.reuse, R9 ;  /* 0x000000090d097221 */ /* 0x040fe20000000100 */
[----:B------:R-:W-:Y:S01]  /*03e0*/  FADD R17, -R13, R17 ;  /* 0x000000110d117221 */ /* 0x000fe20000000100 */
[----:B------:R-:W-:Y:S01]  /*03f0*/  FADD R18, -R14, R18 ;  /* 0x000000120e127221 */ /* 0x000fe20000000100 */
[----:B------:R-:W-:-:S04]  /*0400*/  FSEL R13, R4, 1, P6 ;  /* 0x3f800000040d7808 */ /* 0x000fc80003000000 */
[----:B------:R-:W3:Y:S01]  /*0410*/  MUFU.RCP R24, R24 ;  /* 0x0000001800187308 */ /* 0x000ee20000001000 */
[----:B-1----:R-:W-:Y:S01]  /*0420*/  FMUL R14, R22, R7 ;  /* 0x00000007160e7220 */ /* 0x002fe20000400000 */
[----:B------:R-:W-:Y:S01]  /*0430*/  FSEL R7, R4, 1, P4 ;  /* 0x3f80000004077808 */ /* 0x000fe20002000000 */
[----:B------:R-:W-:Y:S01]  /*0440*/  @!P3 FMUL R13, R13, 16777216 ;  /* 0x4b8000000d0db820 */ /* 0x000fe20000400000 */
[----:B------:R-:W-:-:S03]  /*0450*/  FADD R11, -R15, R11 ;  /* 0x0000000b0f0b7221 */ /* 0x000fc60000000100 */
[----:B------:R-:W-:Y:S01]  /*0460*/  @!P5 FMUL R7, R7, 16777216 ;  /* 0x4b8000000707d820 */ /* 0x000fe20000400000 */
[----:B--2---:R-:W-:Y:S01]  /*0470*/  FMUL R10, R10, R13 ;  /* 0x0000000d0a0a7220 */ /* 0x004fe20000400000 */
[C---:B------:R-:W-:Y:S01]  /*0480*/  FADD R23, -R12.reuse, R16 ;  /* 0x000000100c177221 */ /* 0x040fe20000000100 */
[----:B------:R-:W-:Y:S01]  /*0490*/  FADD R22, -R12, R8 ;  /* 0x000000080c167221 */ /* 0x000fe20000000100 */
[----:B------:R-:W-:Y:S01]  /*04a0*/  FMUL R16, R14, R9 ;  /* 0x000000090e107220 */ /* 0x000fe20000400000 */
[----:B------:R-:W-:Y:S01]  /*04b0*/  FMUL R5, R10, R5 ;  /* 0x000000050a057220 */ /* 0x000fe20000400000 */
[----:B---3--:R-:W-:Y:S01]  /*04c0*/  FMUL R24, R24, R7 ;  /* 0x0000000718187220 */ /* 0x008fe20000400000 */
[----:B------:R-:W-:Y:S01]  /*04d0*/  FMUL R7, R14, R17 ;  /* 0x000000110e077220 */ /* 0x000fe20000400000 */
[----:B------:R-:W-:Y:S01]  /*04e0*/  FMUL R17, R10, R11 ;  /* 0x0000000b0a117220 */ /* 0x000fe20000400000 */
[----:B------:R-:W-:Y:S02]  /*04f0*/  CS2R R12, SRZ ;  /* 0x00000000000c7805 */ /* 0x000fe4000001ff00 */
[----:B------:R-:W-:-:S02]  /*0500*/  CS2R R14, SRZ ;  /* 0x00000000000e7805 */ /* 0x000fc4000001ff00 */
[----:B------:R-:W-:Y:S02]  /*0510*/  CS2R R8, SRZ ;  /* 0x0000000000087805 */ /* 0x000fe4000001ff00 */
[----:B------:R-:W-:Y:S01]  /*0520*/  CS2R R10, SRZ ;  /* 0x00000000000a7805 */ /* 0x000fe2000001ff00 */
[----:B0-----:R-:W-:Y:S01]  /*0530*/  IMAD.WIDE R28, R3, 0x4, R28 ;  /* 0x00000004031c7825 */ /* 0x001fe200078e021c */
[----:B------:R0:W2:Y:S04]  /*0540*/  @!P2 LDG.E.EL.128 R12, desc[UR6][R26.64] ;  /* 0x000000061a0ca981 */ /* 0x0000a8000c2e1d00 */
[----:B------:R1:W2:Y:S01]  /*0550*/  @!P2 LDG.E.EL.128 R8, desc[UR6][R28.64] ;  /* 0x000000061c08a981 */ /* 0x0002a2000c2e1d00 */
[----:B------:R-:W-:-:S04]  /*0560*/  FADD R6, R6, 9.9999997473787516356e-06 ;  /* 0x3727c5ac06067421 */ /* 0x000fc80000000000 */
[----:B------:R-:W3:Y:S01]  /*0570*/  MUFU.SQRT R25, R6 ;  /* 0x0000000600197308 */ /* 0x000ee20000002000 */
[----:B0-----:R-:W1:Y:S01]  /*0580*/  LDC.64 R26, c[0x0][0x238] ;  /* 0x00008e00ff1a7b82 */ /* 0x001e620000000a00 */
[C---:B---3--:R-:W-:Y:S02]  /*0590*/  FSETP.GT.AND P2, PT, R25.reuse, 8.50705917302346158658e+37, PT ;  /* 0x7e8000001900780b */ /* 0x048fe40003f44000 */
[----:B------:R-:W-:-:S11]  /*05a0*/  FSETP.GEU.AND P3, PT, R25, 1.175494350822287508e-38, PT ;  /* 0x008000001900780b */ /* 0x000fd60003f6e000 */
[----:B------:R-:W-:-:S04]  /*05b0*/  @P2 FMUL R25, R25, 0.25 ;  /* 0x3e80000019192820 */ /* 0x000fc80000400000 */
[----:B------:R-:W-:-:S04]  /*05c0*/  @!P3 FMUL R25, R25, 16777216 ;  /* 0x4b8000001919b820 */ /* 0x000fc80000400000 */
[----:B------:R2:W0:Y:S01]  /*05d0*/  MUFU.RCP R6, R25 ;  /* 0x0000001900067308 */ /* 0x0004220000001000 */
[----:B------:R-:W-:-:S05]  /*05e0*/  FSEL R4, R4, 1, P2 ;  /* 0x3f80000004047808 */ /* 0x000fca0001000000 */
[----:B------:R-:W-:Y:S01]  /*05f0*/  @!P3 FMUL R4, R4, 16777216 ;  /* 0x4b8000000404b820 */ /* 0x000fe20000400000 */
[----:B-1----:R-:W-:-:S04]  /*0600*/  IMAD.WIDE R28, R21, 0x4, R26 ;  /* 0x00000004151c7825 */ /* 0x002fc800078e021a */
[----:B------:R-:W-:-:S04]  /*0610*/  IMAD.WIDE R20, R20, 0x4, R26 ;  /* 0x0000000414147825 */ /* 0x000fc800078e021a */
[-CC-:B--2---:R-:W-:Y:S01]  /*0620*/  FFMA R25, R5, R15.reuse, R11.reuse ;  /* 0x0000000f05197223 */ /* 0x184fe2000000000b */
[----:B------:R-:W-:Y:S01]  /*0630*/  FFMA R11, R17, R15, R11 ;  /* 0x0000000f110b7223 */ /* 0x000fe2000000000b */
[----:B0-----:R-:W-:Y:S01]  /*0640*/  FMUL R17, R6, R4 ;  /* 0x0000000406117220 */ /* 0x001fe20000400000 */
[-CC-:B------:R-:W-:Y:S01]  /*0650*/  FFMA R15, R7, R13.reuse, R9.reuse ;  /* 0x0000000d070f7223 */ /* 0x180fe20000000009 */
[----:B------:R-:W-:Y:S02]  /*0660*/  CS2R R4, SRZ ;  /* 0x0000000000047805 */ /* 0x000fe4000001ff00 */
[----:B------:R-:W-:Y:S01]  /*0670*/  CS2R R6, SRZ ;  /* 0x0000000000067805 */ /* 0x000fe2000001ff00 */
[----:B------:R-:W-:Y:S01]  /*0680*/  FFMA R9, R16, R13, R9 ;  /* 0x0000000d10097223 */ /* 0x000fe20000000009 */
[----:B------:R-:W-:-:S04]  /*0690*/  FMUL R13, R17, R19 ;  /* 0x00000013110d7220 */ /* 0x000fc80000400000 */
[----:B------:R0:W2:Y:S02]  /*06a0*/  @P1 LDG.E.EL.128 R4, desc[UR6][R28.64] ;  /* 0x000000061c041981 */ /* 0x0000a4000c2e1d00 */
[----:B0-----:R-:W-:Y:S01]  /*06b0*/  FMUL R29, R17, R18 ;  /* 0x00000012111d7220 */ /* 0x001fe20000400000 */
[----:B------:R-:W-:Y:S02]  /*06c0*/  CS2R R16, SRZ ;  /* 0x0000000000107805 */ /* 0x000fe4000001ff00 */
[----:B------:R-:W-:-:S06]  /*06d0*/  CS2R R18, SRZ ;  /* 0x0000000000127805 */ /* 0x000fcc000001ff00 */
[----:B------:R0:W3:Y:S01]  /*06e0*/  @P0 LDG.E.EL.128 R16, desc[UR6][R20.64] ;  /* 0x0000000614100981 */ /* 0x0000e2000c2e1d00 */
[----:B------:R-:W1:Y:S01]  /*06f0*/  S2UR UR5, SR_CgaCtaId ;  /* 0x00000000000579c3 */ /* 0x000e620000008800 */
[----:B------:R-:W-:Y:S01]  /*0700*/  FMUL R27, R24, R22 ;  /* 0x00000016181b7220 */ /* 0x000fe20000400000 */
[----:B------:R-:W-:-:S03]  /*0710*/  FFMA R13, R13, R14, R10 ;  /* 0x0000000e0d0d7223 */ /* 0x000fc6000000000a */
[----:B------:R-:W-:Y:S01]  /*0720*/  FFMA R27, R27, R12, R8 ;  /* 0x0000000c1b1b7223 */ /* 0x000fe20000000008 */
[----:B------:R-:W-:Y:S01]  /*0730*/  FMUL R23, R24, R23 ;  /* 0x0000001718177220 */ /* 0x000fe20000400000 */
[----:B------:R-:W-:Y:S01]  /*0740*/  UMOV UR4, 0x400 ;  /* 0x0000040000047882 */ /* 0x000fe20000000000 */
[----:B------:R-:W-:Y:S02]  /*0750*/  FFMA R29, R29, R14, R10 ;  /* 0x0000000e1d1d7223 */ /* 0x000fe4000000000a */
[----:B------:R-:W-:Y:S01]  /*0760*/  FFMA R23, R23, R12, R8 ;  /* 0x0000000c17177223 */ /* 0x000fe20000000008 */
[----:B-1----:R-:W-:Y:S01]  /*0770*/  UPRMT UR4, UR5, 0x654, UR4 ;  /* 0x0000065405047896 */ /* 0x002fe20008000004 */
[----:B------:R-:W-:-:S05]  /*0780*/  IMAD.SHL.U32 R10, R0, 0x4, RZ ;  /* 0x00000004000a7824 */ /* 0x000fca00078e00ff */
[----:B------:R-:W-:Y:S02]  /*0790*/  LOP3.LUT R8, R10, 0x1fc, RZ, 0xc0, !PT ;  /* 0x000001fc0a087812 */ /* 0x000fe400078ec0ff */
[C---:B--2---:R-:W-:Y:S01]  /*07a0*/  FSETP.GEU.AND P3, PT, R27.reuse, -R4, PT ;  /* 0x800000041b00720b */ /* 0x044fe20003f6e000 */
[----:B------:R-:W-:Y:S01]  /*07b0*/  FADD R4, R27, R4 ;  /* 0x000000041b047221 */ /* 0x000fe20000000000 */
[C---:B------:R-:W-:Y:S01]  /*07c0*/  FSETP.GEU.AND P2, PT, R9.reuse, -R5, PT ;  /* 0x800000050900720b */ /* 0x040fe20003f4e000 */
[----:B------:R-:W-:Y:S01]  /*07d0*/  FADD R5, R9, R5 ;  /* 0x0000000509057221 */ /* 0x000fe20000000000 */
[C---:B------:R-:W-:Y:S01]  /*07e0*/  FSETP.GEU.AND P1, PT, R13.reuse, -R6, PT ;  /* 0x800000060d00720b */ /* 0x040fe20003f2e000 */
[----:B------:R-:W-:Y:S01]  /*07f0*/  FADD R6, R13, R6 ;  /* 0x000000060d067221 */ /* 0x000fe20000000000 */
[C---:B------:R-:W-:Y:S01]  /*0800*/  FSETP.GEU.AND P0, PT, R11.reuse, -R7, PT ;  /* 0x800000070b00720b */ /* 0x040fe20003f0e000 */
[----:B------:R-:W-:Y:S01]  /*0810*/  FADD R7, R11, R7 ;  /* 0x000000070b077221 */ /* 0x000fe20000000000 */
[----:B------:R-:W-:-:S02]  /*0820*/  LOP3.LUT R9, R0, 0x7f, RZ, 0xc0, !PT ;  /* 0x0000007f00097812 */ /* 0x000fc400078ec0ff */
[----:B------:R-:W-:Y:S02]  /*0830*/  FSEL R4, R4, RZ, P3 ;  /* 0x000000ff04047208 */ /* 0x000fe40001800000 */
[----:B------:R-:W-:Y:S02]  /*0840*/  FSEL R14, R5, RZ, P2 ;  /* 0x000000ff050e7208 */ /* 0x000fe40001000000 */
[----:B------:R-:W-:Y:S02]  /*0850*/  FSEL R6, R6, RZ, P1 ;  /* 0x000000ff06067208 */ /* 0x000fe40000800000 */
[----:B0-----:R-:W-:Y:S02]  /*0860*/  FSEL R20, R7, RZ, P0 ;  /* 0x000000ff07147208 */ /* 0x001fe40000000000 */
[----:B------:R-:W-:Y:S02]  /*0870*/  LEA R9, R9, UR4, 0x2 ;  /* 0x0000000409097c11 */ /* 0x000fe4000f8e10ff */
[C---:B---3--:R-:W-:Y:S01]  /*0880*/  FSETP.GEU.AND P3, PT, R23.reuse, -R16, PT ;  /* 0x800000101700720b */ /* 0x048fe20003f6e000 */
[----:B------:R-:W-:Y:S01]  /*0890*/  FADD R16, R23, R16 ;  /* 0x0000001017107221 */ /* 0x000fe20000000000 */
[C---:B------:R-:W-:Y:S01]  /*08a0*/  FSETP.GEU.AND P2, PT, R15.reuse, -R17, PT ;  /* 0x800000110f00720b */ /* 0x040fe20003f4e000 */
[----:B------:R-:W-:Y:S01]  /*08b0*/  FADD R15, R15, R17 ;  /* 0x000000110f0f7221 */ /* 0x000fe20000000000 */
[C---:B------:R-:W-:Y:S01]  /*08c0*/  FSETP.GEU.AND P1, PT, R29.reuse, -R18, PT ;  /* 0x800000121d00720b */ /* 0x040fe20003f2e000 */
[----:B------:R-:W-:Y:S01]  /*08d0*/  FADD R18, R29, R18 ;  /* 0x000000121d127221 */ /* 0x000fe20000000000 */
[C---:B------:R-:W-:Y:S01]  /*08e0*/  FSETP.GEU.AND P0, PT, R25.reuse, -R19, PT ;  /* 0x800000131900720b */ /* 0x040fe20003f0e000 */
[----:B------:R-:W-:Y:S01]  /*08f0*/  FADD R19, R25, R19 ;  /* 0x0000001319137221 */ /* 0x000fe20000000000 */
[----:B------:R0:W-:Y:S01]  /*0900*/  STS [R9+0x410], R14 ;  /* 0x0004100e09007388 */ /* 0x0001e20000000800 */
[----:B------:R-:W-:-:S02]  /*0910*/  FSEL R16, R16, RZ, P3 ;  /* 0x000000ff10107208 */ /* 0x000fc40001800000 */
[----:B------:R-:W-:Y:S02]  /*0920*/  FSEL R12, R15, RZ, P2 ;  /* 0x000000ff0f0c7208 */ /* 0x000fe40001000000 */
[----:B------:R-:W-:Y:S02]  /*0930*/  FSEL R18, R18, RZ, P1 ;  /* 0x000000ff12127208 */ /* 0x000fe40000800000 */
[----:B0-----:R-:W-:Y:S01]  /*0940*/  FSEL R14, R19, RZ, P0 ;  /* 0x000000ff130e7208 */ /* 0x001fe20000000000 */
[----:B------:R-:W-:Y:S04]  /*0950*/  STS [R9], R4 ;  /* 0x0000000409007388 */ /* 0x000fe80000000800 */
[----:B------:R-:W-:Y:S04]  /*0960*/  STS [R9+0x820], R6 ;  /* 0x0008200609007388 */ /* 0x000fe80000000800 */
[----:B------:R-:W-:Y:S04]  /*0970*/  STS [R9+0xc30], R20 ;  /* 0x000c301409007388 */ /* 0x000fe80000000800 */
[----:B------:R-:W-:Y:S04]  /*0980*/  STS [R9+0x200], R16 ;  /* 0x0002001009007388 */ /* 0x000fe80000000800 */
[----:B------:R-:W-:Y:S04]  /*0990*/  STS [R9+0x610], R12 ;  /* 0x0006100c09007388 */ /* 0x000fe80000000800 */
[----:B------:R-:W-:Y:S04]  /*09a0*/  STS [R9+0xa20], R18 ;  /* 0x000a201209007388 */ /* 0x000fe80000000800 */
[----:B------:R0:W-:Y:S01]  /*09b0*/  STS [R9+0xe30], R14 ;  /* 0x000e300e09007388 */ /* 0x0001e20000000800 */
[----:B------:R-:W-:-:S04]  /*09c0*/  SHF.R.U32.HI R5, RZ, 0x2, R0 ;  /* 0x00000002ff057819 */ /* 0x000fc80000011600 */
[----:B------:R-:W-:-:S05]  /*09d0*/  LOP3.LUT R5, R5, 0x10, RZ, 0xc0, !PT ;  /* 0x0000001005057812 */ /* 0x000fca00078ec0ff */
[----:B------:R-:W-:-:S04]  /*09e0*/  VIADD R5, R5, UR4 ;  /* 0x0000000405057c36 */ /* 0x000fc80008000000 */
[----:B------:R-:W-:Y:S01]  /*09f0*/  IMAD R5, R8, 0x4, R5 ;  /* 0x0000000408057824 */ /* 0x000fe200078e0205 */
[----:B------:R-:W-:Y:S01]  /*0a00*/  BAR.SYNC.DEFER_BLOCKING 0x0 ;  /* 0x0000000000007b1d */ /* 0x000fe20000010000 */
[----:B------:R-:W-:-:S04]  /*0a10*/  LOP3.LUT R11, R10, 0xfc, RZ, 0xc0, !PT ;  /* 0x000000fc0a0b7812 */ /* 0x000fc800078ec0ff */
[----:B------:R-:W-:-:S03]  /*0a20*/  PRMT R2, R11, 0x6540, R2 ;  /* 0x000065400b027816 */ /* 0x000fc60000000002 */
[----:B------:R-:W1:Y:S01]  /*0a30*/  LDC.64 R10, c[0x0][0x240] ;  /* 0x00009000ff0a7b82 */ /* 0x000e620000000a00 */
[----:B------:R-:W-:Y:S02]  /*0a40*/  SHF.R.S32.HI R13, RZ, 0x1f, R2 ;  /* 0x0000001fff0d7819 */ /* 0x000fe40000011402 */
[----:B------:R-:W-:Y:S01]  /*0a50*/  SHF.R.U32.HI R0, RZ, 0x6, R0 ;  /* 0x00000006ff007819 */ /* 0x000fe20000011600 */
[----:B------:R-:W2:Y:S01]  /*0a60*/  LDS.128 R4, [R5] ;  /* 0x0000000005047984 */ /* 0x000ea20000000c00 */
[-C--:B------:R-:W-:Y:S02]  /*0a70*/  LEA.HI R13, R13, R2.reuse, RZ, 0x6 ;  /* 0x000000020d0d7211 */ /* 0x080fe400078f30ff */
[----:B------:R-:W-:Y:S02]  /*0a80*/  SHF.R.S32.HI R15, RZ, 0x1f, R2 ;  /* 0x0000001fff0f7819 */ /* 0x000fe40000011402 */
[----:B------:R-:W-:Y:S01]  /*0a90*/  SGXT.U32 R0, R0, 0x1 ;  /* 0x000000010000781a */ /* 0x000fe20000000000 */
[----:B------:R-:W-:Y:S01]  /*0aa0*/  IMAD.SHL.U32 R13, R13, 0x200, RZ ;  /* 0x000002000d0d7824 */ /* 0x000fe200078e00ff */
[----:B------:R-:W-:-:S02]  /*0ab0*/  LEA.HI R15, R15, R2, RZ, 0x6 ;  /* 0x000000020f0f7211 */ /* 0x000fc400078f30ff */
[----:B------:R-:W-:Y:S02]  /*0ac0*/  LOP3.LUT R0, R0, R3, RZ, 0xfc, !PT ;  /* 0x0000000300007212 */ /* 0x000fe400078efcff */
[----:B------:R-:W-:Y:S02]  /*0ad0*/  LOP3.LUT R3, R8, 0x200, RZ, 0xfc, !PT ;  /* 0x0000020008037812 */ /* 0x000fe400078efcff */
[----:B------:R-:W-:Y:S02]  /*0ae0*/  LOP3.LUT R15, R15, 0xffffffc0, RZ, 0xc0, !PT ;  /* 0xffffffc00f0f7812 */ /* 0x000fe400078ec0ff */
[----:B------:R-:W-:Y:S02]  /*0af0*/  LOP3.LUT R13, R13, 0xffff8000, RZ, 0xc0, !PT ;  /* 0xffff80000d0d7812 */ /* 0x000fe400078ec0ff */
[----:B------:R-:W-:Y:S02]  /*0b00*/  ISETP.GE.AND P0, PT, R2, 0x100, PT ;  /* 0x000001000200780c */ /* 0x000fe40003f06270 */
[----:B0-----:R-:W-:-:S02]  /*0b10*/  LOP3.LUT R9, R0, 0x2, RZ, 0xfc, !PT ;  /* 0x0000000200097812 */ /* 0x001fc400078efcff */
[----:B------:R-:W-:Y:S02]  /*0b20*/  SHF.R.U32.HI R3, RZ, 0x4, R3 ;  /* 0x00000004ff037819 */ /* 0x000fe40000011603 */
[----:B------:R-:W-:Y:S02]  /*0b30*/  IADD3 R13, R13, R2, -R15 ;  /* 0x000000020d0d7210 */ /* 0x000fe40007ffe80f */
[C---:B------:R-:W-:Y:S02]  /*0b40*/  ISETP.LT.AND P1, PT, R0.reuse, 0x200, !P0 ;  /* 0x000002000000780c */ /* 0x040fe40004721270 */
[----:B------:R-:W-:Y:S02]  /*0b50*/  ISETP.LT.AND P0, PT, R9, 0x200, !P0 ;  /* 0x000002000900780c */ /* 0x000fe40004701270 */
[----:B------:R-:W-:Y:S01]  /*0b60*/  LOP3.LUT R2, R3, 0x30, RZ, 0xc0, !PT ;  /* 0x0000003003027812 */ /* 0x000fe200078ec0ff */
[----:B------:R-:W-:-:S04]  /*0b70*/  IMAD R3, R0, 0x40, R13 ;  /* 0x0000004000037824 */ /* 0x000fc800078e020d */
[----:B------:R-:W-:Y:S02]  /*0b80*/  VIADD R15, R2, UR4 ;  /* 0x00000004020f7c36 */ /* 0x000fe40008000000 */
[----:B-1----:R-:W-:-:S05]  /*0b90*/  IMAD.WIDE R2, R3, 0x4, R10 ;  /* 0x0000000403027825 */ /* 0x002fca00078e020a */
[----:B--2---:R0:W-:Y:S01]  /*0ba0*/  @P1 STG.E.128 desc[UR6][R2.64], R4 ;  /* 0x0000000402001986 */ /* 0x0041e2000c101d06 */
[----:B------:R-:W-:Y:S01]  /*0bb0*/  IMAD R15, R8, 0x4, R15 ;  /* 0x00000004080f7824 */ /* 0x000fe200078e020f */
[----:B0-----:R-:W-:Y:S06]  /*0bc0*/  @!P0 EXIT ;  /* 0x000000000000894d */ /* 0x001fec0003800000 */
[----:B0-----:R-:W0:Y:S01]  /*0bd0*/  LDS.128 R4, [R15+0x800] ;  /* 0x000800000f047984 */ /* 0x001e220000000c00 */
[----:B------:R-:W-:-:S04]  /*0be0*/  IMAD R9, R9, 0x40, R13 ;  /* 0x0000004009097824 */ /* 0x000fc800078e020d */
[----:B------:R-:W-:-:S05]  /*0bf0*/  IMAD.WIDE R10, R9, 0x4, R10 ;  /* 0x00000004090a7825 */ /* 0x000fca00078e020a */
[----:B0-----:R-:W-:Y:S01]  /*0c00*/  STG.E.128 desc[UR6][R10.64], R4 ;  /* 0x000000040a007986 */ /* 0x001fe2000c101d06 */
[----:B------:R-:W-:Y:S05]  /*0c10*/  EXIT ;  /* 0x000000000000794d */ /* 0x000fea0003800000 */
.L_x_0:
[----:B------:R-:W-:-:S00]  /*0c20*/  BRA `(.L_x_0) ;  /* 0xfffffffc00fc7947 */ /* 0x000fc0000383ffff */
[----:B------:R-:W-:-:S00]  /*0c30*/  NOP ;  /* 0x0000000000007918 */ /* 0x000fc00000000000 */
        /* <DEDUP_REMOVED lines=12> */
.L_x_1:


//--------------------- .nv.global.init           --------------------------
	.section	.nv.global.init,"aw",@progbits
.nv.global.init:
	.type		_$_str,@object
	.size		_$_str,(_$_str_$_2 - _$_str)
_$_str:
        /*0000*/ 	.byte	0x5f, 0x5f, 0x43, 0x55, 0x44, 0x41, 0x5f, 0x46, 0x54, 0x5a, 0x00
	.type		_$_str_$_2,@object
	.size		_$_str_$_2,(.L_1 - _$_str_$_2)
_$_str_$_2:
        /*000b*/ 	.byte	0x5f, 0x5f, 0x43, 0x55, 0x44, 0x41, 0x5f, 0x50, 0x52, 0x45, 0x43, 0x5f, 0x53, 0x51, 0x52, 0x54
        /*001b*/ 	.byte	0x00
.L_1:


//--------------------- .nv.shared.triton_poi_fused__native_batch_norm_legit_no_training_add_relu_19 --------------------------
	.section	.nv.shared.triton_poi_fused__native_batch_norm_legit_no_training_add_relu_19,"aw",@nobits
	.sectionflags	@""
	.align	16
	.zero		1024


//--------------------- .nv.constant0.triton_poi_fused__native_batch_norm_legit_no_training_add_relu_19 --------------------------
	.section	.nv.constant0.triton_poi_fused__native_batch_norm_legit_no_training_add_relu_19,"a",@progbits
	.sectionflags	@""
	.align	4
.nv.constant0.triton_poi_fused__native_batch_norm_legit_no_training_add_relu_19:
	.zero		592
